//
// Generated by NVIDIA NVVM Compiler
//
// Compiler Build ID: CL-36424714
// Cuda compilation tools, release 13.0, V13.0.88
// Based on NVVM 20.0.0
//

.version 9.0
.target sm_100
.address_size 64

	// .globl	_Z10bfs_kernelPiS_S_S_S_S_i

.visible .entry _Z10bfs_kernelPiS_S_S_S_S_i(
	.param .u64 .ptr .align 1 _Z10bfs_kernelPiS_S_S_S_S_i_param_0,
	.param .u64 .ptr .align 1 _Z10bfs_kernelPiS_S_S_S_S_i_param_1,
	.param .u64 .ptr .align 1 _Z10bfs_kernelPiS_S_S_S_S_i_param_2,
	.param .u64 .ptr .align 1 _Z10bfs_kernelPiS_S_S_S_S_i_param_3,
	.param .u64 .ptr .align 1 _Z10bfs_kernelPiS_S_S_S_S_i_param_4,
	.param .u64 .ptr .align 1 _Z10bfs_kernelPiS_S_S_S_S_i_param_5,
	.param .u32 _Z10bfs_kernelPiS_S_S_S_S_i_param_6
)
{
	.reg .pred 	%p<13>;
	.reg .b32 	%r<45>;
	.reg .b64 	%rd<42>;

	ld.param.u64 	%rd7, [_Z10bfs_kernelPiS_S_S_S_S_i_param_0];
	ld.param.u64 	%rd10, [_Z10bfs_kernelPiS_S_S_S_S_i_param_1];
	ld.param.u64 	%rd8, [_Z10bfs_kernelPiS_S_S_S_S_i_param_2];
	ld.param.u64 	%rd11, [_Z10bfs_kernelPiS_S_S_S_S_i_param_3];
	ld.param.u64 	%rd12, [_Z10bfs_kernelPiS_S_S_S_S_i_param_4];
	ld.param.u64 	%rd9, [_Z10bfs_kernelPiS_S_S_S_S_i_param_5];
	ld.param.u32 	%r21, [_Z10bfs_kernelPiS_S_S_S_S_i_param_6];
	cvta.to.global.u64 	%rd1, %rd11;
	cvta.to.global.u64 	%rd2, %rd12;
	cvta.to.global.u64 	%rd3, %rd10;
	mov.u32 	%r22, %ctaid.x;
	mov.u32 	%r23, %ntid.x;
	mov.u32 	%r24, %tid.x;
	mad.lo.s32 	%r1, %r22, %r23, %r24;
	setp.ge.s32 	%p1, %r1, %r21;
	@%p1 bra 	$L__BB0_19;
	cvta.to.global.u64 	%rd13, %rd8;
	mul.wide.s32 	%rd14, %r1, 4;
	add.s64 	%rd4, %rd13, %rd14;
	ld.global.u32 	%r25, [%rd4];
	setp.ne.s32 	%p2, %r25, 1;
	@%p2 bra 	$L__BB0_19;
	mov.b32 	%r26, 0;
	st.global.u32 	[%rd4], %r26;
	cvta.to.global.u64 	%rd15, %rd9;
	atom.global.or.b32 	%r27, [%rd15], 1;
	cvta.to.global.u64 	%rd16, %rd7;
	add.s64 	%rd18, %rd16, %rd14;
	ld.global.u32 	%r2, [%rd18];
	ld.global.u32 	%r3, [%rd18+4];
	setp.ge.s32 	%p3, %r2, %r3;
	@%p3 bra 	$L__BB0_19;
	sub.s32 	%r28, %r3, %r2;
	and.b32  	%r4, %r28, 3;
	setp.eq.s32 	%p4, %r4, 0;
	mov.u32 	%r42, %r2;
	@%p4 bra 	$L__BB0_8;
	neg.s32 	%r40, %r4;
	mov.u32 	%r42, %r2;
$L__BB0_5:
	.pragma "nounroll";
	mul.wide.s32 	%rd19, %r42, 4;
	add.s64 	%rd20, %rd3, %rd19;
	ld.global.u32 	%r8, [%rd20];
	mul.wide.s32 	%rd21, %r8, 4;
	add.s64 	%rd22, %rd2, %rd21;
	atom.relaxed.global.cas.b32 	%r29, [%rd22], 0, 1;
	setp.ne.s32 	%p5, %r29, 0;
	@%p5 bra 	$L__BB0_7;
	add.s64 	%rd24, %rd1, %rd21;
	mov.b32 	%r30, 1;
	st.global.u32 	[%rd24], %r30;
$L__BB0_7:
	add.s32 	%r42, %r42, 1;
	add.s32 	%r40, %r40, 1;
	setp.ne.s32 	%p6, %r40, 0;
	@%p6 bra 	$L__BB0_5;
$L__BB0_8:
	sub.s32 	%r31, %r2, %r3;
	setp.gt.u32 	%p7, %r31, -4;
	@%p7 bra 	$L__BB0_19;
	sub.s32 	%r43, %r42, %r3;
	add.s64 	%rd5, %rd3, 8;
$L__BB0_10:
	mul.wide.s32 	%rd25, %r42, 4;
	add.s64 	%rd6, %rd5, %rd25;
	ld.global.u32 	%r15, [%rd6+-8];
	mul.wide.s32 	%rd26, %r15, 4;
	add.s64 	%rd27, %rd2, %rd26;
	atom.relaxed.global.cas.b32 	%r32, [%rd27], 0, 1;
	setp.ne.s32 	%p8, %r32, 0;
	@%p8 bra 	$L__BB0_12;
	add.s64 	%rd29, %rd1, %rd26;
	mov.b32 	%r33, 1;
	st.global.u32 	[%rd29], %r33;
$L__BB0_12:
	ld.global.u32 	%r16, [%rd6+-4];
	mul.wide.s32 	%rd30, %r16, 4;
	add.s64 	%rd31, %rd2, %rd30;
	atom.relaxed.global.cas.b32 	%r34, [%rd31], 0, 1;
	setp.ne.s32 	%p9, %r34, 0;
	@%p9 bra 	$L__BB0_14;
	add.s64 	%rd33, %rd1, %rd30;
	mov.b32 	%r35, 1;
	st.global.u32 	[%rd33], %r35;
$L__BB0_14:
	ld.global.u32 	%r17, [%rd6];
	mul.wide.s32 	%rd34, %r17, 4;
	add.s64 	%rd35, %rd2, %rd34;
	atom.relaxed.global.cas.b32 	%r36, [%rd35], 0, 1;
	setp.ne.s32 	%p10, %r36, 0;
	@%p10 bra 	$L__BB0_16;
	add.s64 	%rd37, %rd1, %rd34;
	mov.b32 	%r37, 1;
	st.global.u32 	[%rd37], %r37;
$L__BB0_16:
	ld.global.u32 	%r18, [%rd6+4];
	mul.wide.s32 	%rd38, %r18, 4;
	add.s64 	%rd39, %rd2, %rd38;
	atom.relaxed.global.cas.b32 	%r38, [%rd39], 0, 1;
	setp.ne.s32 	%p11, %r38, 0;
	@%p11 bra 	$L__BB0_18;
	add.s64 	%rd41, %rd1, %rd38;
	mov.b32 	%r39, 1;
	st.global.u32 	[%rd41], %r39;
$L__BB0_18:
	add.s32 	%r42, %r42, 4;
	add.s32 	%r43, %r43, 4;
	setp.ne.s32 	%p12, %r43, 0;
	@%p12 bra 	$L__BB0_10;
$L__BB0_19:
	ret;

}


// ===== COMPILED SASS (sm_100) =====

	.target	sm_100

	.elftype	@"ET_EXEC"


//--------------------- .note.nv.tkinfo           --------------------------
	.section	.note.nv.tkinfo,"",@"SHT_NOTE"
	.sectionflags	@"SHF_NOTE_NV_TKINFO"
	.tkinfo
        /*0018*/ 	.word	0x00000002
        /*0030*/ 	.string	""
        /*0030*/ 	.string	"ptxas"
        /*0030*/ 	.string	"Cuda compilation tools, release 13.0, V13.0.88"
        /*0030*/ 	.string	"Build cuda_13.0.r13.0/compiler.36424714_0"
        /*0030*/ 	.string	"-arch sm_100 -m 64 "



//--------------------- .note.nv.cuinfo           --------------------------
	.section	.note.nv.cuinfo,"",@"SHT_NOTE"
	.sectionflags	@"SHF_NOTE_NV_CUINFO"
        /*0018*/ 	.short	0x0002
        /*001a*/ 	.short	0x0064
        /*001c*/ 	.short	0x0082
	.zero		2


//--------------------- .nv.info                  --------------------------
	.section	.nv.info,"",@"SHT_CUDA_INFO"
	.align	4


	//----- nvinfo : EIATTR_REGCOUNT
	.align		4
        /*0000*/ 	.byte	0x04, 0x2f
        /*0002*/ 	.short	(.L_1 - .L_0)
	.align		4
.L_0:
        /*0004*/ 	.word	index@(_Z10bfs_kernelPiS_S_S_S_S_i)
        /*0008*/ 	.word	0x00000016


	//----- nvinfo : EIATTR_FRAME_SIZE
	.align		4
.L_1:
        /*000c*/ 	.byte	0x04, 0x11
        /*000e*/ 	.short	(.L_3 - .L_2)
	.align		4
.L_2:
        /*0010*/ 	.word	index@(_Z10bfs_kernelPiS_S_S_S_S_i)
        /*0014*/ 	.word	0x00000000


	//----- nvinfo : EIATTR_MIN_STACK_SIZE
	.align		4
.L_3:
        /*0018*/ 	.byte	0x04, 0x12
        /*001a*/ 	.short	(.L_5 - .L_4)
	.align		4
.L_4:
        /*001c*/ 	.word	index@(_Z10bfs_kernelPiS_S_S_S_S_i)
        /*0020*/ 	.word	0x00000000
.L_5:


//--------------------- .nv.compat                --------------------------
	.section	.nv.compat,"",@"SHT_CUDA_COMPAT_INFO"
	.align	4
        /*0000*/ 	.byte	0x02, 0x09, 0x00, 0x00, 0x02, 0x02, 0x01, 0x00, 0x02, 0x05, 0x05, 0x00, 0x03, 0x07, 0x01, 0x01
        /*0010*/ 	.byte	0x02, 0x03, 0x00, 0x00, 0x02, 0x06, 0x01, 0x00, 0x04, 0x0b, 0x08, 0x00, 0x09, 0x00, 0x00, 0x00
        /*0020*/ 	.byte	0x00, 0x00, 0x00, 0x00


//--------------------- .nv.info._Z10bfs_kernelPiS_S_S_S_S_i --------------------------
	.section	.nv.info._Z10bfs_kernelPiS_S_S_S_S_i,"",@"SHT_CUDA_INFO"
	.sectionflags	@""
	.align	4


	//----- nvinfo : EIATTR_CUDA_API_VERSION
	.align		4
        /*0000*/ 	.byte	0x04, 0x37
        /*0002*/ 	.short	(.L_7 - .L_6)
.L_6:
        /*0004*/ 	.word	0x00000082


	//----- nvinfo : EIATTR_KPARAM_INFO
	.align		4
.L_7:
        /*0008*/ 	.byte	0x04, 0x17
        /*000a*/ 	.short	(.L_9 - .L_8)
.L_8:
        /*000c*/ 	.word	0x00000000
        /*0010*/ 	.short	0x0006
        /*0012*/ 	.short	0x0030
        /*0014*/ 	.byte	0x00, 0xf0, 0x11, 0x00


	//----- nvinfo : EIATTR_KPARAM_INFO
	.align		4
.L_9:
        /*0018*/ 	.byte	0x04, 0x17
        /*001a*/ 	.short	(.L_11 - .L_10)
.L_10:
        /*001c*/ 	.word	0x00000000
        /*0020*/ 	.short	0x0005
        /*0022*/ 	.short	0x0028
        /*0024*/ 	.byte	0x00, 0xf5, 0x21, 0x00


	//----- nvinfo : EIATTR_KPARAM_INFO
	.align		4
.L_11:
        /*0028*/ 	.byte	0x04, 0x17
        /*002a*/ 	.short	(.L_13 - .L_12)
.L_12:
        /*002c*/ 	.word	0x00000000
        /*0030*/ 	.short	0x0004
        /*0032*/ 	.short	0x0020
        /*0034*/ 	.byte	0x00, 0xf5, 0x21, 0x00


	//----- nvinfo : EIATTR_KPARAM_INFO
	.align		4
.L_13:
        /*0038*/ 	.byte	0x04, 0x17
        /*003a*/ 	.short	(.L_15 - .L_14)
.L_14:
        /*003c*/ 	.word	0x00000000
        /*0040*/ 	.short	0x0003
        /*0042*/ 	.short	0x0018
        /*0044*/ 	.byte	0x00, 0xf5, 0x21, 0x00


	//----- nvinfo : EIATTR_KPARAM_INFO
	.align		4
.L_15:
        /*0048*/ 	.byte	0x04, 0x17
        /*004a*/ 	.short	(.L_17 - .L_16)
.L_16:
        /*004c*/ 	.word	0x00000000
        /*0050*/ 	.short	0x0002
        /*0052*/ 	.short	0x0010
        /*0054*/ 	.byte	0x00, 0xf5, 0x21, 0x00


	//----- nvinfo : EIATTR_KPARAM_INFO
	.align		4
.L_17:
        /*0058*/ 	.byte	0x04, 0x17
        /*005a*/ 	.short	(.L_19 - .L_18)
.L_18:
        /*005c*/ 	.word	0x00000000
        /*0060*/ 	.short	0x0001
        /*0062*/ 	.short	0x0008
        /*0064*/ 	.byte	0x00, 0xf5, 0x21, 0x00


	//----- nvinfo : EIATTR_KPARAM_INFO
	.align		4
.L_19:
        /*0068*/ 	.byte	0x04, 0x17
        /*006a*/ 	.short	(.L_21 - .L_20)
.L_20:
        /*006c*/ 	.word	0x00000000
        /*0070*/ 	.short	0x0000
        /*0072*/ 	.short	0x0000
        /*0074*/ 	.byte	0x00, 0xf5, 0x21, 0x00


	//----- nvinfo : EIATTR_SPARSE_MMA_MASK
	.align		4
.L_21:
        /*0078*/ 	.byte	0x03, 0x50
        /*007a*/ 	.short	0x0000


	//----- nvinfo : EIATTR_MAXREG_COUNT
	.align		4
        /*007c*/ 	.byte	0x03, 0x1b
        /*007e*/ 	.short	0x00ff


	//----- nvinfo : EIATTR_MERCURY_ISA_VERSION
	.align		4
        /*0080*/ 	.byte	0x03, 0x5f
        /*0082*/ 	.short	0x0101


	//----- nvinfo : EIATTR_INT_WARP_WIDE_INSTR_OFFSETS
	.align		4
        /*0084*/ 	.byte	0x04, 0x31
        /*0086*/ 	.short	(.L_23 - .L_22)


	//   ....[0]....
.L_22:
        /*0088*/ 	.word	0x00000110


	//   ....[1]....
        /*008c*/ 	.word	0x00000140


	//----- nvinfo : EIATTR_VRC_CTA_INIT_COUNT
	.align		4
.L_23:
        /*0090*/ 	.byte	0x02, 0x4a
	.zero		1
	.zero		1


	//----- nvinfo : EIATTR_EXIT_INSTR_OFFSETS
	.align		4
        /*0094*/ 	.byte	0x04, 0x1c
        /*0096*/ 	.short	(.L_25 - .L_24)


	//   ....[0]....
.L_24:
        /*0098*/ 	.word	0x00000070


	//   ....[1]....
        /*009c*/ 	.word	0x000000d0


	//   ....[2]....
        /*00a0*/ 	.word	0x000001d0


	//   ....[3]....
        /*00a4*/ 	.word	0x00000360


	//   ....[4]....
        /*00a8*/ 	.word	0x00000650


	//----- nvinfo : EIATTR_CRS_STACK_SIZE
	.align		4
.L_25:
        /*00ac*/ 	.byte	0x04, 0x1e
        /*00ae*/ 	.short	(.L_27 - .L_26)
.L_26:
        /*00b0*/ 	.word	0x00000000


	//----- nvinfo : EIATTR_CBANK_PARAM_SIZE
	.align		4
.L_27:
        /*00b4*/ 	.byte	0x03, 0x19
        /*00b6*/ 	.short	0x0034


	//----- nvinfo : EIATTR_PARAM_CBANK
	.align		4
        /*00b8*/ 	.byte	0x04, 0x0a
        /*00ba*/ 	.short	(.L_29 - .L_28)
	.align		4
.L_28:
        /*00bc*/ 	.word	index@(.nv.constant0._Z10bfs_kernelPiS_S_S_S_S_i)
        /*00c0*/ 	.short	0x0380
        /*00c2*/ 	.short	0x0034


	//----- nvinfo : EIATTR_SW_WAR
	.align		4
.L_29:
        /*00c4*/ 	.byte	0x04, 0x36
        /*00c6*/ 	.short	(.L_31 - .L_30)
.L_30:
        /*00c8*/ 	.word	0x00000008
.L_31:


//--------------------- .nv.callgraph             --------------------------
	.section	.nv.callgraph,"",@"SHT_CUDA_CALLGRAPH"
	.align	4
	.sectionentsize	8
	.align		4
        /*0000*/ 	.word	0x00000000
	.align		4
        /*0004*/ 	.word	0xffffffff
	.align		4
        /*0008*/ 	.word	0x00000000
	.align		4
        /*000c*/ 	.word	0xfffffffe
	.align		4
        /*0010*/ 	.word	0x00000000
	.align		4
        /*0014*/ 	.word	0xfffffffd
	.align		4
        /*0018*/ 	.word	0x00000000
	.align		4
        /*001c*/ 	.word	0xfffffffc


//--------------------- .text._Z10bfs_kernelPiS_S_S_S_S_i --------------------------
	.section	.text._Z10bfs_kernelPiS_S_S_S_S_i,"ax",@progbits
	.align	128
        .global         _Z10bfs_kernelPiS_S_S_S_S_i
        .type           _Z10bfs_kernelPiS_S_S_S_S_i,@function
        .size           _Z10bfs_kernelPiS_S_S_S_S_i,(.L_x_5 - _Z10bfs_kernelPiS_S_S_S_S_i)
        .other          _Z10bfs_kernelPiS_S_S_S_S_i,@"STO_CUDA_ENTRY STV_DEFAULT"
_Z10bfs_kernelPiS_S_S_S_S_i:
.text._Z10bfs_kernelPiS_S_S_S_S_i:
[----:B------:R-:W-:Y:S01]  /*0000*/  LDC R1, c[0x0][0x37c] ;  /* 0x0000df00ff017b82 */ /* 0x000fe20000000800 */
[----:B------:R-:W0:Y:S07]  /*0010*/  S2R R0, SR_TID.X ;  /* 0x0000000000007919 */ /* 0x000e2e0000002100 */
[----:B------:R-:W0:Y:S01]  /*0020*/  S2UR UR4, SR_CTAID.X ;  /* 0x00000000000479c3 */ /* 0x000e220000002500 */
[----:B------:R-:W1:Y:S07]  /*0030*/  LDCU UR5, c[0x0][0x3b0] ;  /* 0x00007600ff0577ac */ /* 0x000e6e0008000800 */
[----:B------:R-:W0:Y:S02]  /*0040*/  LDC R9, c[0x0][0x360] ;  /* 0x0000d800ff097b82 */ /* 0x000e240000000800 */
[----:B0-----:R-:W-:-:S05]  /*0050*/  IMAD R9, R9, UR4, R0 ;  /* 0x0000000409097c24 */ /* 0x001fca000f8e0200 */
[----:B-1----:R-:W-:-:S13]  /*0060*/  ISETP.GE.AND P0, PT, R9, UR5, PT ;  /* 0x0000000509007c0c */ /* 0x002fda000bf06270 */
[----:B------:R-:W-:Y:S05]  /*0070*/  @P0 EXIT ;  /* 0x000000000000094d */ /* 0x000fea0003800000 */
[----:B------:R-:W0:Y:S01]  /*0080*/  LDC.64 R2, c[0x0][0x390] ;  /* 0x0000e400ff027b82 */ /* 0x000e220000000a00 */
[----:B------:R-:W1:Y:S01]  /*0090*/  LDCU.64 UR6, c[0x0][0x358] ;  /* 0x00006b00ff0677ac */ /* 0x000e620008000a00 */
[----:B0-----:R-:W-:-:S05]  /*00a0*/  IMAD.WIDE R2, R9, 0x4, R2 ;  /* 0x0000000409027825 */ /* 0x001fca00078e0202 */
[----:B-1----:R-:W2:Y:S02]  /*00b0*/  LDG.E R0, desc[UR6][R2.64] ;  /* 0x0000000602007981 */ /* 0x002ea4000c1e1900 */
[----:B--2---:R-:W-:-:S13]  /*00c0*/  ISETP.NE.AND P0, PT, R0, 0x1, PT ;  /* 0x000000010000780c */ /* 0x004fda0003f05270 */
[----:B------:R-:W-:Y:S05]  /*00d0*/  @P0 EXIT ;  /* 0x000000000000094d */ /* 0x000fea0003800000 */
[----:B------:R-:W0:Y:S01]  /*00e0*/  S2R R0, SR_LANEID ;  /* 0x0000000000007919 */ /* 0x000e220000000000 */
[----:B------:R-:W-:Y:S01]  /*00f0*/  HFMA2 R8, -RZ, RZ, 0, 5.9604644775390625e-08 ;  /* 0x00000001ff087431 */ /* 0x000fe200000001ff */
[----:B------:R-:W1:Y:S01]  /*0100*/  LDC.64 R6, c[0x0][0x380] ;  /* 0x0000e000ff067b82 */ /* 0x000e620000000a00 */
[----:B------:R-:W-:Y:S01]  /*0110*/  VOTEU.ANY UR4, UPT, PT ;  /* 0x0000000000047886 */ /* 0x000fe200038e0100 */
[----:B------:R2:W-:Y:S01]  /*0120*/  STG.E desc[UR6][R2.64], RZ ;  /* 0x000000ff02007986 */ /* 0x0005e2000c101906 */
[----:B------:R-:W-:-:S05]  /*0130*/  UFLO.U32 UR4, UR4 ;  /* 0x00000004000472bd */ /* 0x000fca00080e0000 */
[----:B------:R-:W3:Y:S08]  /*0140*/  REDUX.OR UR5, R8 ;  /* 0x00000000080573c4 */ /* 0x000ef00000004000 */
[----:B------:R-:W4:Y:S01]  /*0150*/  LDC.64 R4, c[0x0][0x3a8] ;  /* 0x0000ea00ff047b82 */ /* 0x000f220000000a00 */
[----:B-1----:R-:W-:Y:S01]  /*0160*/  IMAD.WIDE R6, R9, 0x4, R6 ;  /* 0x0000000409067825 */ /* 0x002fe200078e0206 */
[----:B0-----:R-:W-:-:S03]  /*0170*/  ISETP.EQ.U32.AND P0, PT, R0, UR4, PT ;  /* 0x0000000400007c0c */ /* 0x001fc6000bf02070 */
[----:B---3--:R-:W-:-:S10]  /*0180*/  IMAD.U32 R11, RZ, RZ, UR5 ;  /* 0x00000005ff0b7e24 */ /* 0x008fd4000f8e00ff */
[----:B----4-:R2:W-:Y:S04]  /*0190*/  @P0 REDG.E.OR.STRONG.GPU desc[UR6][R4.64], R11 ;  /* 0x0000000b0400098e */ /* 0x0105e8000f12e106 */
[----:B------:R-:W3:Y:S04]  /*01a0*/  LDG.E R0, desc[UR6][R6.64] ;  /* 0x0000000606007981 */ /* 0x000ee8000c1e1900 */
[----:B------:R-:W3:Y:S02]  /*01b0*/  LDG.E R13, desc[UR6][R6.64+0x4] ;  /* 0x00000406060d7981 */ /* 0x000ee4000c1e1900 */
[----:B---3--:R-:W-:-:S13]  /*01c0*/  ISETP.GE.AND P0, PT, R0, R13, PT ;  /* 0x0000000d0000720c */ /* 0x008fda0003f06270 */
[----:B--2---:R-:W-:Y:S05]  /*01d0*/  @P0 EXIT ;  /* 0x000000000000094d */ /* 0x004fea0003800000 */
[C---:B------:R-:W-:Y:S01]  /*01e0*/  IADD3 R2, PT, PT, -R0.reuse, R13, RZ ;  /* 0x0000000d00027210 */ /* 0x040fe20007ffe1ff */
[----:B------:R-:W-:Y:S01]  /*01f0*/  IMAD.IADD R3, R0, 0x1, -R13 ;  /* 0x0000000100037824 */ /* 0x000fe200078e0a0d */
[----:B------:R-:W-:Y:S02]  /*0200*/  BSSY.RECONVERGENT B0, `(.L_x_0) ;  /* 0x0000015000007945 */ /* 0x000fe40003800200 */
[----:B------:R-:W-:Y:S02]  /*0210*/  LOP3.LUT P1, R2, R2, 0x3, RZ, 0xc0, !PT ;  /* 0x0000000302027812 */ /* 0x000fe4000782c0ff */
[----:B------:R-:W-:-:S11]  /*0220*/  ISETP.GT.U32.AND P0, PT, R3, -0x4, PT ;  /* 0xfffffffc0300780c */ /* 0x000fd60003f04070 */
[----:B------:R-:W-:Y:S05]  /*0230*/  @!P1 BRA `(.L_x_1) ;  /* 0x0000000000449947 */ /* 0x000fea0003800000 */
[----:B------:R-:W0:Y:S01]  /*0240*/  LDC.64 R10, c[0x0][0x3a0] ;  /* 0x0000e800ff0a7b82 */ /* 0x000e220000000a00 */
[----:B------:R-:W-:-:S07]  /*0250*/  IADD3 R12, PT, PT, -R2, RZ, RZ ;  /* 0x000000ff020c7210 */ /* 0x000fce0007ffe1ff */
[----:B------:R-:W1:Y:S02]  /*0260*/  LDC.64 R8, c[0x0][0x388] ;  /* 0x0000e200ff087b82 */ /* 0x000e640000000a00 */
.L_x_2:
[----:B-1----:R-:W-:-:S06]  /*0270*/  IMAD.WIDE R2, R0, 0x4, R8 ;  /* 0x0000000400027825 */ /* 0x002fcc00078e0208 */
[----:B------:R-:W0:Y:S01]  /*0280*/  LDG.E R3, desc[UR6][R2.64] ;  /* 0x0000000602037981 */ /* 0x000e22000c1e1900 */
[----:B------:R-:W-:Y:S02]  /*0290*/  HFMA2 R14, -RZ, RZ, 0, 0 ;  /* 0x00000000ff0e7431 */ /* 0x000fe400000001ff */
[----:B------:R-:W-:Y:S02]  /*02a0*/  IMAD.MOV.U32 R15, RZ, RZ, 0x1 ;  /* 0x00000001ff0f7424 */ /* 0x000fe400078e00ff */
[----:B0-----:R-:W-:-:S06]  /*02b0*/  IMAD.WIDE R4, R3, 0x4, R10 ;  /* 0x0000000403047825 */ /* 0x001fcc00078e020a */
[----:B------:R-:W2:Y:S01]  /*02c0*/  ATOMG.E.CAS.STRONG.GPU PT, R4, [R4], R14, R15 ;  /* 0x0000000e040473a9 */ /* 0x000ea200001ee10f */
[----:B------:R-:W-:Y:S01]  /*02d0*/  VIADD R12, R12, 0x1 ;  /* 0x000000010c0c7836 */ /* 0x000fe20000000000 */
[----:B------:R-:W-:Y:S02]  /*02e0*/  IADD3 R0, PT, PT, R0, 0x1, RZ ;  /* 0x0000000100007810 */ /* 0x000fe40007ffe0ff */
[----:B--2---:R-:W-:-:S13]  /*02f0*/  ISETP.NE.AND P1, PT, R4, RZ, PT ;  /* 0x000000ff0400720c */ /* 0x004fda0003f25270 */
[----:B------:R-:W0:Y:S02]  /*0300*/  @!P1 LDC.64 R6, c[0x0][0x398] ;  /* 0x0000e600ff069b82 */ /* 0x000e240000000a00 */
[----:B0-----:R-:W-:-:S05]  /*0310*/  @!P1 IMAD.WIDE R6, R3, 0x4, R6 ;  /* 0x0000000403069825 */ /* 0x001fca00078e0206 */
[----:B------:R2:W-:Y:S01]  /*0320*/  @!P1 STG.E desc[UR6][R6.64], R15 ;  /* 0x0000000f06009986 */ /* 0x0005e2000c101906 */
[----:B------:R-:W-:-:S13]  /*0330*/  ISETP.NE.AND P1, PT, R12, RZ, PT ;  /* 0x000000ff0c00720c */ /* 0x000fda0003f25270 */
[----:B--2---:R-:W-:Y:S05]  /*0340*/  @P1 BRA `(.L_x_2) ;  /* 0xfffffffc00c81947 */ /* 0x004fea000383ffff */
.L_x_1:
[----:B------:R-:W-:Y:S05]  /*0350*/  BSYNC.RECONVERGENT B0 ;  /* 0x0000000000007941 */ /* 0x000fea0003800200 */
.L_x_0:
[----:B------:R-:W-:Y:S05]  /*0360*/  @P0 EXIT ;  /* 0x000000000000094d */ /* 0x000fea0003800000 */
[----:B------:R-:W0:Y:S01]  /*0370*/  LDC.64 R2, c[0x0][0x3a0] ;  /* 0x0000e800ff027b82 */ /* 0x000e220000000a00 */
[----:B------:R-:W1:Y:S01]  /*0380*/  LDCU.64 UR4, c[0x0][0x388] ;  /* 0x00007100ff0477ac */ /* 0x000e620008000a00 */
[----:B------:R-:W-:Y:S01]  /*0390*/  IMAD.IADD R4, R0, 0x1, -R13 ;  /* 0x0000000100047824 */ /* 0x000fe200078e0a0d */
[----:B-1----:R-:W-:-:S04]  /*03a0*/  UIADD3 UR4, UP0, UPT, UR4, 0x8, URZ ;  /* 0x0000000804047890 */ /* 0x002fc8000ff1e0ff */
[----:B------:R-:W-:-:S12]  /*03b0*/  UIADD3.X UR5, UPT, UPT, URZ, UR5, URZ, UP0, !UPT ;  /* 0x00000005ff057290 */ /* 0x000fd800087fe4ff */
.L_x_3:
[----:B------:R-:W-:Y:S01]  /*03c0*/  MOV R8, UR4 ;  /* 0x0000000400087c02 */ /* 0x000fe20008000f00 */
[----:B------:R-:W-:-:S04]  /*03d0*/  IMAD.U32 R9, RZ, RZ, UR5 ;  /* 0x00000005ff097e24 */ /* 0x000fc8000f8e00ff */
[----:B------:R-:W-:-:S05]  /*03e0*/  IMAD.WIDE R8, R0, 0x4, R8 ;  /* 0x0000000400087825 */ /* 0x000fca00078e0208 */
[----:B------:R-:W0:Y:S01]  /*03f0*/  LDG.E R5, desc[UR6][R8.64+-0x8] ;  /* 0xfffff80608057981 */ /* 0x000e22000c1e1900 */
[----:B------:R-:W-:Y:S01]  /*0400*/  IMAD.MOV.U32 R6, RZ, RZ, RZ ;  /* 0x000000ffff067224 */ /* 0x000fe200078e00ff */
[----:B------:R-:W-:Y:S01]  /*0410*/  MOV R7, 0x1 ;  /* 0x0000000100077802 */ /* 0x000fe20000000f00 */
[----:B0-----:R-:W-:-:S05]  /*0420*/  IMAD.WIDE R10, R5, 0x4, R2 ;  /* 0x00000004050a7825 */ /* 0x001fca00078e0202 */
[----:B------:R-:W2:Y:S02]  /*0430*/  ATOMG.E.CAS.STRONG.GPU PT, R6, [R10], R6, R7 ;  /* 0x000000060a0673a9 */ /* 0x000ea400001ee107 */
[----:B--2---:R-:W-:-:S13]  /*0440*/  ISETP.NE.AND P0, PT, R6, RZ, PT ;  /* 0x000000ff0600720c */ /* 0x004fda0003f05270 */
[----:B------:R-:W0:Y:S02]  /*0450*/  @!P0 LDC.64 R12, c[0x0][0x398] ;  /* 0x0000e600ff0c8b82 */ /* 0x000e240000000a00 */
[----:B0-----:R-:W-:-:S05]  /*0460*/  @!P0 IMAD.WIDE R12, R5, 0x4, R12 ;  /* 0x00000004050c8825 */ /* 0x001fca00078e020c */
[----:B------:R0:W-:Y:S04]  /*0470*/  @!P0 STG.E desc[UR6][R12.64], R7 ;  /* 0x000000070c008986 */ /* 0x0001e8000c101906 */
[----:B------:R-:W2:Y:S01]  /*0480*/  LDG.E R5, desc[UR6][R8.64+-0x4] ;  /* 0xfffffc0608057981 */ /* 0x000ea2000c1e1900 */
[----:B------:R-:W-:Y:S02]  /*0490*/  HFMA2 R16, -RZ, RZ, 0, 0 ;  /* 0x00000000ff107431 */ /* 0x000fe400000001ff */
[----:B------:R-:W-:Y:S02]  /*04a0*/  IMAD.MOV.U32 R17, RZ, RZ, 0x1 ;  /* 0x00000001ff117424 */ /* 0x000fe400078e00ff */
[----:B--2---:R-:W-:-:S06]  /*04b0*/  IMAD.WIDE R14, R5, 0x4, R2 ;  /* 0x00000004050e7825 */ /* 0x004fcc00078e0202 */
[----:B------:R-:W2:Y:S02]  /*04c0*/  ATOMG.E.CAS.STRONG.GPU PT, R14, [R14], R16, R17 ;  /* 0x000000100e0e73a9 */ /* 0x000ea400001ee111 */
[----:B--2---:R-:W-:-:S13]  /*04d0*/  ISETP.NE.AND P0, PT, R14, RZ, PT ;  /* 0x000000ff0e00720c */ /* 0x004fda0003f05270 */
[----:B------:R-:W1:Y:S02]  /*04e0*/  @!P0 LDC.64 R10, c[0x0][0x398] ;  /* 0x0000e600ff0a8b82 */ /* 0x000e640000000a00 */
[----:B-1----:R-:W-:-:S05]  /*04f0*/  @!P0 IMAD.WIDE R10, R5, 0x4, R10 ;  /* 0x00000004050a8825 */ /* 0x002fca00078e020a */
[----:B------:R1:W-:Y:S04]  /*0500*/  @!P0 STG.E desc[UR6][R10.64], R7 ;  /* 0x000000070a008986 */ /* 0x0003e8000c101906 */
[----:B------:R-:W0:Y:S01]  /*0510*/  LDG.E R5, desc[UR6][R8.64] ;  /* 0x0000000608057981 */ /* 0x000e22000c1e1900 */
[----:B------:R-:W-:Y:S01]  /*0520*/  MOV R18, RZ ;  /* 0x000000ff00127202 */ /* 0x000fe20000000f00 */
[----:B------:R-:W-:Y:S02]  /*0530*/  IMAD.MOV.U32 R19, RZ, RZ, 0x1 ;  /* 0x00000001ff137424 */ /* 0x000fe400078e00ff */
[----:B0-----:R-:W-:-:S06]  /*0540*/  IMAD.WIDE R12, R5, 0x4, R2 ;  /* 0x00000004050c7825 */ /* 0x001fcc00078e0202 */
[----:B------:R-:W2:Y:S02]  /*0550*/  ATOMG.E.CAS.STRONG.GPU PT, R12, [R12], R18, R19 ;  /* 0x000000120c0c73a9 */ /* 0x000ea400001ee113 */
[----:B--2---:R-:W-:-:S13]  /*0560*/  ISETP.NE.AND P0, PT, R12, RZ, PT ;  /* 0x000000ff0c00720c */ /* 0x004fda0003f05270 */
[----:B------:R-:W0:Y:S02]  /*0570*/  @!P0 LDC.64 R14, c[0x0][0x398] ;  /* 0x0000e600ff0e8b82 */ /* 0x000e240000000a00 */
[----:B0-----:R-:W-:-:S05]  /*0580*/  @!P0 IMAD.WIDE R14, R5, 0x4, R14 ;  /* 0x00000004050e8825 */ /* 0x001fca00078e020e */
[----:B------:R2:W-:Y:S04]  /*0590*/  @!P0 STG.E desc[UR6][R14.64], R7 ;  /* 0x000000070e008986 */ /* 0x0005e8000c101906 */
[----:B------:R-:W1:Y:S02]  /*05a0*/  LDG.E R5, desc[UR6][R8.64+0x4] ;  /* 0x0000040608057981 */ /* 0x000e64000c1e1900 */
[----:B-1----:R-:W-:-:S06]  /*05b0*/  IMAD.WIDE R10, R5, 0x4, R2 ;  /* 0x00000004050a7825 */ /* 0x002fcc00078e0202 */
[----:B------:R-:W3:Y:S01]  /*05c0*/  ATOMG.E.CAS.STRONG.GPU PT, R10, [R10], R16, R17 ;  /* 0x000000100a0a73a9 */ /* 0x000ee200001ee111 */
[----:B------:R-:W-:Y:S02]  /*05d0*/  IADD3 R4, PT, PT, R4, 0x4, RZ ;  /* 0x0000000404047810 */ /* 0x000fe40007ffe0ff */
[----:B------:R-:W-:Y:S02]  /*05e0*/  IADD3 R0, PT, PT, R0, 0x4, RZ ;  /* 0x0000000400007810 */ /* 0x000fe40007ffe0ff */
[----:B---3--:R-:W-:-:S13]  /*05f0*/  ISETP.NE.AND P0, PT, R10, RZ, PT ;  /* 0x000000ff0a00720c */ /* 0x008fda0003f05270 */
[----:B------:R-:W0:Y:S02]  /*0600*/  @!P0 LDC.64 R12, c[0x0][0x398] ;  /* 0x0000e600ff0c8b82 */ /* 0x000e240000000a00 */
[----:B0-----:R-:W-:-:S05]  /*0610*/  @!P0 IMAD.WIDE R12, R5, 0x4, R12 ;  /* 0x00000004050c8825 */ /* 0x001fca00078e020c */
[----:B------:R2:W-:Y:S01]  /*0620*/  @!P0 STG.E desc[UR6][R12.64], R7 ;  /* 0x000000070c008986 */ /* 0x0005e2000c101906 */
[----:B------:R-:W-:-:S13]  /*0630*/  ISETP.NE.AND P0, PT, R4, RZ, PT ;  /* 0x000000ff0400720c */ /* 0x000fda0003f05270 */
[----:B--2---:R-:W-:Y:S05]  /*0640*/  @P0 BRA `(.L_x_3) ;  /* 0xfffffffc005c0947 */ /* 0x004fea000383ffff */
[----:B------:R-:W-:Y:S05]  /*0650*/  EXIT ;  /* 0x000000000000794d */ /* 0x000fea0003800000 */
.L_x_4:
[----:B------:R-:W-:-:S00]  /*0660*/  BRA `(.L_x_4) ;  /* 0xfffffffc00fc7947 */ /* 0x000fc0000383ffff */
[----:B------:R-:W-:-:S00]  /*0670*/  NOP ;  /* 0x0000000000007918 */ /* 0x000fc00000000000 */
        /* <DEDUP_REMOVED lines=8> */
.L_x_5:


//--------------------- .nv.shared.reserved.0     --------------------------
	.section	.nv.shared.reserved.0,"aw",@nobits
	.weak		__nv_reservedSMEM_offset_0_alias
	.size		__nv_reservedSMEM_offset_0_alias, 0, 64
	.other		__nv_reservedSMEM_offset_0_alias,@"STO_CUDA_RESERVED_SHARED STV_DEFAULT"
__nv_reservedSMEM_offset_0_alias:
	.zero		0
	.zero		64


//--------------------- .nv.constant0._Z10bfs_kernelPiS_S_S_S_S_i --------------------------
	.section	.nv.constant0._Z10bfs_kernelPiS_S_S_S_S_i,"a",@progbits
	.sectionflags	@""
	.align	4
.nv.constant0._Z10bfs_kernelPiS_S_S_S_S_i:
	.zero		948


//--------------------- SYMBOLS --------------------------

	.type		.nv.reservedSmem.offset0,@object
	.size		.nv.reservedSmem.offset0,0x4
